//
// Generated by NVIDIA NVVM Compiler
//
// Compiler Build ID: CL-36424714
// Cuda compilation tools, release 13.0, V13.0.88
// Based on NVVM 20.0.0
//

.version 9.0
.target sm_100
.address_size 64

	// .globl	_Z21verificarSudokuKernelPKiPb

.visible .entry _Z21verificarSudokuKernelPKiPb(
	.param .u64 .ptr .align 1 _Z21verificarSudokuKernelPKiPb_param_0,
	.param .u64 .ptr .align 1 _Z21verificarSudokuKernelPKiPb_param_1
)
{
	.local .align 1 .b8 	__local_depot0[9];
	.reg .b64 	%SP;
	.reg .b64 	%SPL;
	.reg .pred 	%p<56>;
	.reg .b16 	%rs<65>;
	.reg .b32 	%r<35>;
	.reg .b64 	%rd<75>;

	mov.u64 	%SPL, __local_depot0;
	ld.param.u64 	%rd31, [_Z21verificarSudokuKernelPKiPb_param_0];
	ld.param.u64 	%rd32, [_Z21verificarSudokuKernelPKiPb_param_1];
	cvta.to.global.u64 	%rd1, %rd31;
	cvta.to.global.u64 	%rd2, %rd32;
	add.u64 	%rd3, %SPL, 0;
	mov.u32 	%r1, %tid.x;
	setp.gt.u32 	%p1, %r1, 8;
	@%p1 bra 	$L__BB0_83;
	mov.b16 	%rs1, 0;
	st.local.u8 	[%rd3], %rs1;
	st.local.u8 	[%rd3+1], %rs1;
	st.local.u8 	[%rd3+2], %rs1;
	st.local.u8 	[%rd3+3], %rs1;
	st.local.u8 	[%rd3+4], %rs1;
	st.local.u8 	[%rd3+5], %rs1;
	st.local.u8 	[%rd3+6], %rs1;
	st.local.u8 	[%rd3+7], %rs1;
	st.local.u8 	[%rd3+8], %rs1;
	mul.lo.s32 	%r29, %r1, 9;
	mul.wide.u32 	%rd34, %r29, 4;
	add.s64 	%rd4, %rd1, %rd34;
	ld.global.u32 	%r2, [%rd4];
	setp.eq.s32 	%p2, %r2, 0;
	@%p2 bra 	$L__BB0_5;
	cvt.s64.s32 	%rd35, %r2;
	add.s64 	%rd5, %rd3, %rd35;
	ld.local.u8 	%rs2, [%rd5+-1];
	setp.eq.s16 	%p3, %rs2, 0;
	@%p3 bra 	$L__BB0_4;
$L__BB0_3:
	cvt.u64.u32 	%rd45, %r1;
	add.s64 	%rd46, %rd2, %rd45;
	mov.b16 	%rs19, 0;
	st.global.u8 	[%rd46], %rs19;
	bra.uni 	$L__BB0_83;
$L__BB0_4:
	mov.b16 	%rs3, 1;
	st.local.u8 	[%rd5+-1], %rs3;
$L__BB0_5:
	ld.global.u32 	%r3, [%rd4+4];
	setp.eq.s32 	%p4, %r3, 0;
	@%p4 bra 	$L__BB0_8;
	cvt.s64.s32 	%rd36, %r3;
	add.s64 	%rd6, %rd3, %rd36;
	ld.local.u8 	%rs4, [%rd6+-1];
	setp.ne.s16 	%p5, %rs4, 0;
	@%p5 bra 	$L__BB0_3;
	mov.b16 	%rs5, 1;
	st.local.u8 	[%rd6+-1], %rs5;
$L__BB0_8:
	ld.global.u32 	%r4, [%rd4+8];
	setp.eq.s32 	%p6, %r4, 0;
	@%p6 bra 	$L__BB0_11;
	cvt.s64.s32 	%rd37, %r4;
	add.s64 	%rd7, %rd3, %rd37;
	ld.local.u8 	%rs6, [%rd7+-1];
	setp.ne.s16 	%p7, %rs6, 0;
	@%p7 bra 	$L__BB0_3;
	mov.b16 	%rs7, 1;
	st.local.u8 	[%rd7+-1], %rs7;
$L__BB0_11:
	ld.global.u32 	%r5, [%rd4+12];
	setp.eq.s32 	%p8, %r5, 0;
	@%p8 bra 	$L__BB0_14;
	cvt.s64.s32 	%rd38, %r5;
	add.s64 	%rd8, %rd3, %rd38;
	ld.local.u8 	%rs8, [%rd8+-1];
	setp.ne.s16 	%p9, %rs8, 0;
	@%p9 bra 	$L__BB0_3;
	mov.b16 	%rs9, 1;
	st.local.u8 	[%rd8+-1], %rs9;
$L__BB0_14:
	ld.global.u32 	%r6, [%rd4+16];
	setp.eq.s32 	%p10, %r6, 0;
	@%p10 bra 	$L__BB0_17;
	cvt.s64.s32 	%rd39, %r6;
	add.s64 	%rd9, %rd3, %rd39;
	ld.local.u8 	%rs10, [%rd9+-1];
	setp.ne.s16 	%p11, %rs10, 0;
	@%p11 bra 	$L__BB0_3;
	mov.b16 	%rs11, 1;
	st.local.u8 	[%rd9+-1], %rs11;
$L__BB0_17:
	ld.global.u32 	%r7, [%rd4+20];
	setp.eq.s32 	%p12, %r7, 0;
	@%p12 bra 	$L__BB0_20;
	cvt.s64.s32 	%rd40, %r7;
	add.s64 	%rd10, %rd3, %rd40;
	ld.local.u8 	%rs12, [%rd10+-1];
	setp.ne.s16 	%p13, %rs12, 0;
	@%p13 bra 	$L__BB0_3;
	mov.b16 	%rs13, 1;
	st.local.u8 	[%rd10+-1], %rs13;
$L__BB0_20:
	ld.global.u32 	%r8, [%rd4+24];
	setp.eq.s32 	%p14, %r8, 0;
	@%p14 bra 	$L__BB0_23;
	cvt.s64.s32 	%rd41, %r8;
	add.s64 	%rd11, %rd3, %rd41;
	ld.local.u8 	%rs14, [%rd11+-1];
	setp.ne.s16 	%p15, %rs14, 0;
	@%p15 bra 	$L__BB0_3;
	mov.b16 	%rs15, 1;
	st.local.u8 	[%rd11+-1], %rs15;
$L__BB0_23:
	ld.global.u32 	%r9, [%rd4+28];
	setp.eq.s32 	%p16, %r9, 0;
	@%p16 bra 	$L__BB0_26;
	cvt.s64.s32 	%rd42, %r9;
	add.s64 	%rd12, %rd3, %rd42;
	ld.local.u8 	%rs16, [%rd12+-1];
	setp.ne.s16 	%p17, %rs16, 0;
	@%p17 bra 	$L__BB0_3;
	mov.b16 	%rs17, 1;
	st.local.u8 	[%rd12+-1], %rs17;
$L__BB0_26:
	ld.global.u32 	%r10, [%rd4+32];
	setp.eq.s32 	%p18, %r10, 0;
	@%p18 bra 	$L__BB0_28;
	cvt.s64.s32 	%rd43, %r10;
	add.s64 	%rd44, %rd3, %rd43;
	ld.local.u8 	%rs18, [%rd44+-1];
	setp.ne.s16 	%p19, %rs18, 0;
	@%p19 bra 	$L__BB0_3;
$L__BB0_28:
	mov.b16 	%rs20, 0;
	st.local.u8 	[%rd3], %rs20;
	st.local.u8 	[%rd3+1], %rs20;
	st.local.u8 	[%rd3+2], %rs20;
	st.local.u8 	[%rd3+3], %rs20;
	st.local.u8 	[%rd3+4], %rs20;
	st.local.u8 	[%rd3+5], %rs20;
	st.local.u8 	[%rd3+6], %rs20;
	st.local.u8 	[%rd3+7], %rs20;
	st.local.u8 	[%rd3+8], %rs20;
	mul.wide.u32 	%rd47, %r1, 4;
	add.s64 	%rd13, %rd1, %rd47;
	ld.global.u32 	%r11, [%rd13];
	setp.eq.s32 	%p20, %r11, 0;
	@%p20 bra 	$L__BB0_32;
	cvt.s64.s32 	%rd48, %r11;
	add.s64 	%rd14, %rd3, %rd48;
	ld.local.u8 	%rs21, [%rd14+-1];
	setp.eq.s16 	%p21, %rs21, 0;
	@%p21 bra 	$L__BB0_31;
$L__BB0_30:
	cvt.u64.u32 	%rd58, %r1;
	add.s64 	%rd59, %rd2, %rd58;
	mov.b16 	%rs38, 0;
	st.global.u8 	[%rd59], %rs38;
	bra.uni 	$L__BB0_83;
$L__BB0_31:
	mov.b16 	%rs22, 1;
	st.local.u8 	[%rd14+-1], %rs22;
$L__BB0_32:
	ld.global.u32 	%r12, [%rd13+36];
	setp.eq.s32 	%p22, %r12, 0;
	@%p22 bra 	$L__BB0_35;
	cvt.s64.s32 	%rd49, %r12;
	add.s64 	%rd15, %rd3, %rd49;
	ld.local.u8 	%rs23, [%rd15+-1];
	setp.ne.s16 	%p23, %rs23, 0;
	@%p23 bra 	$L__BB0_30;
	mov.b16 	%rs24, 1;
	st.local.u8 	[%rd15+-1], %rs24;
$L__BB0_35:
	ld.global.u32 	%r13, [%rd13+72];
	setp.eq.s32 	%p24, %r13, 0;
	@%p24 bra 	$L__BB0_38;
	cvt.s64.s32 	%rd50, %r13;
	add.s64 	%rd16, %rd3, %rd50;
	ld.local.u8 	%rs25, [%rd16+-1];
	setp.ne.s16 	%p25, %rs25, 0;
	@%p25 bra 	$L__BB0_30;
	mov.b16 	%rs26, 1;
	st.local.u8 	[%rd16+-1], %rs26;
$L__BB0_38:
	ld.global.u32 	%r14, [%rd13+108];
	setp.eq.s32 	%p26, %r14, 0;
	@%p26 bra 	$L__BB0_41;
	cvt.s64.s32 	%rd51, %r14;
	add.s64 	%rd17, %rd3, %rd51;
	ld.local.u8 	%rs27, [%rd17+-1];
	setp.ne.s16 	%p27, %rs27, 0;
	@%p27 bra 	$L__BB0_30;
	mov.b16 	%rs28, 1;
	st.local.u8 	[%rd17+-1], %rs28;
$L__BB0_41:
	ld.global.u32 	%r15, [%rd13+144];
	setp.eq.s32 	%p28, %r15, 0;
	@%p28 bra 	$L__BB0_44;
	cvt.s64.s32 	%rd52, %r15;
	add.s64 	%rd18, %rd3, %rd52;
	ld.local.u8 	%rs29, [%rd18+-1];
	setp.ne.s16 	%p29, %rs29, 0;
	@%p29 bra 	$L__BB0_30;
	mov.b16 	%rs30, 1;
	st.local.u8 	[%rd18+-1], %rs30;
$L__BB0_44:
	ld.global.u32 	%r16, [%rd13+180];
	setp.eq.s32 	%p30, %r16, 0;
	@%p30 bra 	$L__BB0_47;
	cvt.s64.s32 	%rd53, %r16;
	add.s64 	%rd19, %rd3, %rd53;
	ld.local.u8 	%rs31, [%rd19+-1];
	setp.ne.s16 	%p31, %rs31, 0;
	@%p31 bra 	$L__BB0_30;
	mov.b16 	%rs32, 1;
	st.local.u8 	[%rd19+-1], %rs32;
$L__BB0_47:
	ld.global.u32 	%r17, [%rd13+216];
	setp.eq.s32 	%p32, %r17, 0;
	@%p32 bra 	$L__BB0_50;
	cvt.s64.s32 	%rd54, %r17;
	add.s64 	%rd20, %rd3, %rd54;
	ld.local.u8 	%rs33, [%rd20+-1];
	setp.ne.s16 	%p33, %rs33, 0;
	@%p33 bra 	$L__BB0_30;
	mov.b16 	%rs34, 1;
	st.local.u8 	[%rd20+-1], %rs34;
$L__BB0_50:
	ld.global.u32 	%r18, [%rd13+252];
	setp.eq.s32 	%p34, %r18, 0;
	@%p34 bra 	$L__BB0_53;
	cvt.s64.s32 	%rd55, %r18;
	add.s64 	%rd21, %rd3, %rd55;
	ld.local.u8 	%rs35, [%rd21+-1];
	setp.ne.s16 	%p35, %rs35, 0;
	@%p35 bra 	$L__BB0_30;
	mov.b16 	%rs36, 1;
	st.local.u8 	[%rd21+-1], %rs36;
$L__BB0_53:
	ld.global.u32 	%r19, [%rd13+288];
	setp.eq.s32 	%p36, %r19, 0;
	@%p36 bra 	$L__BB0_55;
	cvt.s64.s32 	%rd56, %r19;
	add.s64 	%rd57, %rd3, %rd56;
	ld.local.u8 	%rs37, [%rd57+-1];
	setp.ne.s16 	%p37, %rs37, 0;
	@%p37 bra 	$L__BB0_30;
$L__BB0_55:
	cvt.u16.u32 	%rs39, %r1;
	mul.lo.s16 	%rs40, %rs39, 171;
	shr.u16 	%rs41, %rs40, 9;
	mul.lo.s16 	%rs42, %rs41, 3;
	sub.s16 	%rs43, %rs39, %rs42;
	cvt.u32.u16 	%r30, %rs43;
	and.b32  	%r31, %r30, 255;
	sub.s32 	%r32, %r1, %r31;
	and.b16  	%rs44, %rs43, 255;
	mul.wide.u16 	%r33, %rs44, 3;
	mov.b16 	%rs45, 0;
	st.local.u8 	[%rd3], %rs45;
	st.local.u8 	[%rd3+1], %rs45;
	st.local.u8 	[%rd3+2], %rs45;
	st.local.u8 	[%rd3+3], %rs45;
	st.local.u8 	[%rd3+4], %rs45;
	st.local.u8 	[%rd3+5], %rs45;
	st.local.u8 	[%rd3+6], %rs45;
	st.local.u8 	[%rd3+7], %rs45;
	st.local.u8 	[%rd3+8], %rs45;
	mad.lo.s32 	%r34, %r32, 9, %r33;
	mul.wide.u32 	%rd60, %r34, 4;
	add.s64 	%rd22, %rd1, %rd60;
	ld.global.u32 	%r20, [%rd22];
	setp.eq.s32 	%p38, %r20, 0;
	@%p38 bra 	$L__BB0_59;
	cvt.s64.s32 	%rd61, %r20;
	add.s64 	%rd23, %rd3, %rd61;
	ld.local.u8 	%rs46, [%rd23+-1];
	setp.eq.s16 	%p39, %rs46, 0;
	@%p39 bra 	$L__BB0_58;
$L__BB0_57:
	cvt.u64.u32 	%rd71, %r1;
	add.s64 	%rd72, %rd2, %rd71;
	mov.b16 	%rs63, 0;
	st.global.u8 	[%rd72], %rs63;
	bra.uni 	$L__BB0_83;
$L__BB0_58:
	mov.b16 	%rs47, 1;
	st.local.u8 	[%rd23+-1], %rs47;
$L__BB0_59:
	ld.global.u32 	%r21, [%rd22+4];
	setp.eq.s32 	%p40, %r21, 0;
	@%p40 bra 	$L__BB0_62;
	cvt.s64.s32 	%rd62, %r21;
	add.s64 	%rd24, %rd3, %rd62;
	ld.local.u8 	%rs48, [%rd24+-1];
	setp.ne.s16 	%p41, %rs48, 0;
	@%p41 bra 	$L__BB0_57;
	mov.b16 	%rs49, 1;
	st.local.u8 	[%rd24+-1], %rs49;
$L__BB0_62:
	ld.global.u32 	%r22, [%rd22+8];
	setp.eq.s32 	%p42, %r22, 0;
	@%p42 bra 	$L__BB0_65;
	cvt.s64.s32 	%rd63, %r22;
	add.s64 	%rd25, %rd3, %rd63;
	ld.local.u8 	%rs50, [%rd25+-1];
	setp.ne.s16 	%p43, %rs50, 0;
	@%p43 bra 	$L__BB0_57;
	mov.b16 	%rs51, 1;
	st.local.u8 	[%rd25+-1], %rs51;
$L__BB0_65:
	ld.global.u32 	%r23, [%rd22+36];
	setp.eq.s32 	%p44, %r23, 0;
	@%p44 bra 	$L__BB0_68;
	cvt.s64.s32 	%rd64, %r23;
	add.s64 	%rd26, %rd3, %rd64;
	ld.local.u8 	%rs52, [%rd26+-1];
	setp.ne.s16 	%p45, %rs52, 0;
	@%p45 bra 	$L__BB0_57;
	mov.b16 	%rs53, 1;
	st.local.u8 	[%rd26+-1], %rs53;
$L__BB0_68:
	ld.global.u32 	%r24, [%rd22+40];
	setp.eq.s32 	%p46, %r24, 0;
	@%p46 bra 	$L__BB0_71;
	cvt.s64.s32 	%rd65, %r24;
	add.s64 	%rd27, %rd3, %rd65;
	ld.local.u8 	%rs54, [%rd27+-1];
	setp.ne.s16 	%p47, %rs54, 0;
	@%p47 bra 	$L__BB0_57;
	mov.b16 	%rs55, 1;
	st.local.u8 	[%rd27+-1], %rs55;
$L__BB0_71:
	ld.global.u32 	%r25, [%rd22+44];
	setp.eq.s32 	%p48, %r25, 0;
	@%p48 bra 	$L__BB0_74;
	cvt.s64.s32 	%rd66, %r25;
	add.s64 	%rd28, %rd3, %rd66;
	ld.local.u8 	%rs56, [%rd28+-1];
	setp.ne.s16 	%p49, %rs56, 0;
	@%p49 bra 	$L__BB0_57;
	mov.b16 	%rs57, 1;
	st.local.u8 	[%rd28+-1], %rs57;
$L__BB0_74:
	ld.global.u32 	%r26, [%rd22+72];
	setp.eq.s32 	%p50, %r26, 0;
	@%p50 bra 	$L__BB0_77;
	cvt.s64.s32 	%rd67, %r26;
	add.s64 	%rd29, %rd3, %rd67;
	ld.local.u8 	%rs58, [%rd29+-1];
	setp.ne.s16 	%p51, %rs58, 0;
	@%p51 bra 	$L__BB0_57;
	mov.b16 	%rs59, 1;
	st.local.u8 	[%rd29+-1], %rs59;
$L__BB0_77:
	ld.global.u32 	%r27, [%rd22+76];
	setp.eq.s32 	%p52, %r27, 0;
	@%p52 bra 	$L__BB0_80;
	cvt.s64.s32 	%rd68, %r27;
	add.s64 	%rd30, %rd3, %rd68;
	ld.local.u8 	%rs60, [%rd30+-1];
	setp.ne.s16 	%p53, %rs60, 0;
	@%p53 bra 	$L__BB0_57;
	mov.b16 	%rs61, 1;
	st.local.u8 	[%rd30+-1], %rs61;
$L__BB0_80:
	ld.global.u32 	%r28, [%rd22+80];
	setp.eq.s32 	%p54, %r28, 0;
	@%p54 bra 	$L__BB0_82;
	cvt.s64.s32 	%rd69, %r28;
	add.s64 	%rd70, %rd3, %rd69;
	ld.local.u8 	%rs62, [%rd70+-1];
	setp.ne.s16 	%p55, %rs62, 0;
	@%p55 bra 	$L__BB0_57;
$L__BB0_82:
	cvt.u64.u32 	%rd73, %r1;
	add.s64 	%rd74, %rd2, %rd73;
	mov.b16 	%rs64, 1;
	st.global.u8 	[%rd74], %rs64;
$L__BB0_83:
	ret;

}


// ===== COMPILED SASS (sm_100) =====

	.target	sm_100

	.elftype	@"ET_EXEC"


//--------------------- .note.nv.tkinfo           --------------------------
	.section	.note.nv.tkinfo,"",@"SHT_NOTE"
	.sectionflags	@"SHF_NOTE_NV_TKINFO"
	.tkinfo
        /*0018*/ 	.word	0x00000002
        /*0030*/ 	.string	""
        /*0030*/ 	.string	"ptxas"
        /*0030*/ 	.string	"Cuda compilation tools, release 13.0, V13.0.88"
        /*0030*/ 	.string	"Build cuda_13.0.r13.0/compiler.36424714_0"
        /*0030*/ 	.string	"-arch sm_100 -m 64 "



//--------------------- .note.nv.cuinfo           --------------------------
	.section	.note.nv.cuinfo,"",@"SHT_NOTE"
	.sectionflags	@"SHF_NOTE_NV_CUINFO"
        /*0018*/ 	.short	0x0002
        /*001a*/ 	.short	0x0064
        /*001c*/ 	.short	0x0082
	.zero		2


//--------------------- .nv.info                  --------------------------
	.section	.nv.info,"",@"SHT_CUDA_INFO"
	.align	4


	//----- nvinfo : EIATTR_REGCOUNT
	.align		4
        /*0000*/ 	.byte	0x04, 0x2f
        /*0002*/ 	.short	(.L_1 - .L_0)
	.align		4
.L_0:
        /*0004*/ 	.word	index@(_Z21verificarSudokuKernelPKiPb)
        /*0008*/ 	.word	0x0000000a


	//----- nvinfo : EIATTR_FRAME_SIZE
	.align		4
.L_1:
        /*000c*/ 	.byte	0x04, 0x11
        /*000e*/ 	.short	(.L_3 - .L_2)
	.align		4
.L_2:
        /*0010*/ 	.word	index@(_Z21verificarSudokuKernelPKiPb)
        /*0014*/ 	.word	0x00000010


	//----- nvinfo : EIATTR_MIN_STACK_SIZE
	.align		4
.L_3:
        /*0018*/ 	.byte	0x04, 0x12
        /*001a*/ 	.short	(.L_5 - .L_4)
	.align		4
.L_4:
        /*001c*/ 	.word	index@(_Z21verificarSudokuKernelPKiPb)
        /*0020*/ 	.word	0x00000010
.L_5:


//--------------------- .nv.compat                --------------------------
	.section	.nv.compat,"",@"SHT_CUDA_COMPAT_INFO"
	.align	4
        /*0000*/ 	.byte	0x02, 0x09, 0x00, 0x00, 0x02, 0x02, 0x01, 0x00, 0x02, 0x05, 0x05, 0x00, 0x03, 0x07, 0x01, 0x01
        /*0010*/ 	.byte	0x02, 0x03, 0x00, 0x00, 0x02, 0x06, 0x01, 0x00, 0x04, 0x0b, 0x08, 0x00, 0x09, 0x00, 0x00, 0x00
        /*0020*/ 	.byte	0x00, 0x00, 0x00, 0x00


//--------------------- .nv.info._Z21verificarSudokuKernelPKiPb --------------------------
	.section	.nv.info._Z21verificarSudokuKernelPKiPb,"",@"SHT_CUDA_INFO"
	.sectionflags	@""
	.align	4


	//----- nvinfo : EIATTR_CUDA_API_VERSION
	.align		4
        /*0000*/ 	.byte	0x04, 0x37
        /*0002*/ 	.short	(.L_7 - .L_6)
.L_6:
        /*0004*/ 	.word	0x00000082


	//----- nvinfo : EIATTR_KPARAM_INFO
	.align		4
.L_7:
        /*0008*/ 	.byte	0x04, 0x17
        /*000a*/ 	.short	(.L_9 - .L_8)
.L_8:
        /*000c*/ 	.word	0x00000000
        /*0010*/ 	.short	0x0001
        /*0012*/ 	.short	0x0008
        /*0014*/ 	.byte	0x00, 0xf5, 0x21, 0x00


	//----- nvinfo : EIATTR_KPARAM_INFO
	.align		4
.L_9:
        /*0018*/ 	.byte	0x04, 0x17
        /*001a*/ 	.short	(.L_11 - .L_10)
.L_10:
        /*001c*/ 	.word	0x00000000
        /*0020*/ 	.short	0x0000
        /*0022*/ 	.short	0x0000
        /*0024*/ 	.byte	0x00, 0xf5, 0x21, 0x00


	//----- nvinfo : EIATTR_SPARSE_MMA_MASK
	.align		4
.L_11:
        /*0028*/ 	.byte	0x03, 0x50
        /*002a*/ 	.short	0x0000


	//----- nvinfo : EIATTR_MAXREG_COUNT
	.align		4
        /*002c*/ 	.byte	0x03, 0x1b
        /*002e*/ 	.short	0x00ff


	//----- nvinfo : EIATTR_MERCURY_ISA_VERSION
	.align		4
        /*0030*/ 	.byte	0x03, 0x5f
        /*0032*/ 	.short	0x0101


	//----- nvinfo : EIATTR_VRC_CTA_INIT_COUNT
	.align		4
        /*0034*/ 	.byte	0x02, 0x4a
	.zero		1
	.zero		1


	//----- nvinfo : EIATTR_EXIT_INSTR_OFFSETS
	.align		4
        /*0038*/ 	.byte	0x04, 0x1c
        /*003a*/ 	.short	(.L_13 - .L_12)


	//   ....[0]....
.L_12:
        /*003c*/ 	.word	0x00000040


	//   ....[1]....
        /*0040*/ 	.word	0x000015c0


	//   ....[2]....
        /*0044*/ 	.word	0x00001610


	//   ....[3]....
        /*0048*/ 	.word	0x00001660


	//   ....[4]....
        /*004c*/ 	.word	0x000016b0


	//----- nvinfo : EIATTR_CRS_STACK_SIZE
	.align		4
.L_13:
        /*0050*/ 	.byte	0x04, 0x1e
        /*0052*/ 	.short	(.L_15 - .L_14)
.L_14:
        /*0054*/ 	.word	0x00000000


	//----- nvinfo : EIATTR_CBANK_PARAM_SIZE
	.align		4
.L_15:
        /*0058*/ 	.byte	0x03, 0x19
        /*005a*/ 	.short	0x0010


	//----- nvinfo : EIATTR_PARAM_CBANK
	.align		4
        /*005c*/ 	.byte	0x04, 0x0a
        /*005e*/ 	.short	(.L_17 - .L_16)
	.align		4
.L_16:
        /*0060*/ 	.word	index@(.nv.constant0._Z21verificarSudokuKernelPKiPb)
        /*0064*/ 	.short	0x0380
        /*0066*/ 	.short	0x0010


	//----- nvinfo : EIATTR_SW_WAR
	.align		4
.L_17:
        /*0068*/ 	.byte	0x04, 0x36
        /*006a*/ 	.short	(.L_19 - .L_18)
.L_18:
        /*006c*/ 	.word	0x00000008
.L_19:


//--------------------- .nv.callgraph             --------------------------
	.section	.nv.callgraph,"",@"SHT_CUDA_CALLGRAPH"
	.align	4
	.sectionentsize	8
	.align		4
        /*0000*/ 	.word	0x00000000
	.align		4
        /*0004*/ 	.word	0xffffffff
	.align		4
        /*0008*/ 	.word	0x00000000
	.align		4
        /*000c*/ 	.word	0xfffffffe
	.align		4
        /*0010*/ 	.word	0x00000000
	.align		4
        /*0014*/ 	.word	0xfffffffd
	.align		4
        /*0018*/ 	.word	0x00000000
	.align		4
        /*001c*/ 	.word	0xfffffffc


//--------------------- .text._Z21verificarSudokuKernelPKiPb --------------------------
	.section	.text._Z21verificarSudokuKernelPKiPb,"ax",@progbits
	.align	128
        .global         _Z21verificarSudokuKernelPKiPb
        .type           _Z21verificarSudokuKernelPKiPb,@function
        .size           _Z21verificarSudokuKernelPKiPb,(.L_x_58 - _Z21verificarSudokuKernelPKiPb)
        .other          _Z21verificarSudokuKernelPKiPb,@"STO_CUDA_ENTRY STV_DEFAULT"
_Z21verificarSudokuKernelPKiPb:
.text._Z21verificarSudokuKernelPKiPb:
[----:B------:R-:W0:Y:S01]  /*0000*/  LDC R1, c[0x0][0x37c] ;  /* 0x0000df00ff017b82 */ /* 0x000e220000000800 */
[----:B------:R-:W1:Y:S01]  /*0010*/  S2R R5, SR_TID.X ;  /* 0x0000000000057919 */ /* 0x000e620000002100 */
[----:B0-----:R-:W-:Y:S01]  /*0020*/  VIADD R1, R1, 0xfffffff0 ;  /* 0xfffffff001017836 */ /* 0x001fe20000000000 */
[----:B-1----:R-:W-:-:S13]  /*0030*/  ISETP.GT.U32.AND P0, PT, R5, 0x8, PT ;  /* 0x000000080500780c */ /* 0x002fda0003f04070 */
[----:B------:R-:W-:Y:S05]  /*0040*/  @P0 EXIT ;  /* 0x000000000000094d */ /* 0x000fea0003800000 */
[----:B------:R-:W0:Y:S01]  /*0050*/  LDC.64 R2, c[0x0][0x380] ;  /* 0x0000e000ff027b82 */ /* 0x000e220000000a00 */
[----:B------:R-:W1:Y:S01]  /*0060*/  LDCU.64 UR4, c[0x0][0x358] ;  /* 0x00006b00ff0477ac */ /* 0x000e620008000a00 */
[----:B------:R-:W-:-:S04]  /*0070*/  IMAD R7, R5, 0x9, RZ ;  /* 0x0000000905077824 */ /* 0x000fc800078e02ff */
[----:B0-----:R-:W-:-:S05]  /*0080*/  IMAD.WIDE.U32 R6, R7, 0x4, R2 ;  /* 0x0000000407067825 */ /* 0x001fca00078e0002 */
[----:B-1----:R-:W2:Y:S01]  /*0090*/  LDG.E R0, desc[UR4][R6.64] ;  /* 0x0000000406007981 */ /* 0x002ea2000c1e1900 */
[----:B------:R-:W-:Y:S03]  /*00a0*/  BSSY.RECONVERGENT B0, `(.L_x_0) ;  /* 0x0000012000007945 */ /* 0x000fe60003800200 */
[----:B------:R0:W-:Y:S04]  /*00b0*/  STL.U8 [R1], RZ ;  /* 0x000000ff01007387 */ /* 0x0001e80000100000 */
[----:B------:R0:W-:Y:S04]  /*00c0*/  STL.U8 [R1+0x1], RZ ;  /* 0x000001ff01007387 */ /* 0x0001e80000100000 */
[----:B------:R0:W-:Y:S04]  /*00d0*/  STL.U8 [R1+0x2], RZ ;  /* 0x000002ff01007387 */ /* 0x0001e80000100000 */
[----:B------:R0:W-:Y:S04]  /*00e0*/  STL.U8 [R1+0x3], RZ ;  /* 0x000003ff01007387 */ /* 0x0001e80000100000 */
[----:B------:R0:W-:Y:S04]  /*00f0*/  STL.U8 [R1+0x4], RZ ;  /* 0x000004ff01007387 */ /* 0x0001e80000100000 */
[----:B------:R0:W-:Y:S04]  /*0100*/  STL.U8 [R1+0x5], RZ ;  /* 0x000005ff01007387 */ /* 0x0001e80000100000 */
[----:B------:R0:W-:Y:S04]  /*0110*/  STL.U8 [R1+0x6], RZ ;  /* 0x000006ff01007387 */ /* 0x0001e80000100000 */
[----:B------:R0:W-:Y:S04]  /*0120*/  STL.U8 [R1+0x7], RZ ;  /* 0x000007ff01007387 */ /* 0x0001e80000100000 */
[----:B------:R0:W-:Y:S01]  /*0130*/  STL.U8 [R1+0x8], RZ ;  /* 0x000008ff01007387 */ /* 0x0001e20000100000 */
[----:B--2---:R-:W-:-:S13]  /*0140*/  ISETP.NE.AND P0, PT, R0, RZ, PT ;  /* 0x000000ff0000720c */ /* 0x004fda0003f05270 */
[----:B0-----:R-:W-:Y:S05]  /*0150*/  @!P0 BRA `(.L_x_1) ;  /* 0x0000000000188947 */ /* 0x001fea0003800000 */
[----:B------:R-:W-:-:S05]  /*0160*/  IMAD.IADD R0, R1, 0x1, R0 ;  /* 0x0000000101007824 */ /* 0x000fca00078e0200 */
[----:B------:R-:W2:Y:S02]  /*0170*/  LDL.U8 R4, [R0+-0x1] ;  /* 0xffffff0000047983 */ /* 0x000ea40000100000 */
[----:B--2---:R-:W-:-:S13]  /*0180*/  ISETP.NE.AND P0, PT, R4, RZ, PT ;  /* 0x000000ff0400720c */ /* 0x004fda0003f05270 */
[----:B------:R-:W-:Y:S05]  /*0190*/  @P0 BRA `(.L_x_2) ;  /* 0x0000001400340947 */ /* 0x000fea0003800000 */
[----:B------:R-:W-:-:S05]  /*01a0*/  IMAD.MOV.U32 R4, RZ, RZ, 0x1 ;  /* 0x00000001ff047424 */ /* 0x000fca00078e00ff */
[----:B------:R0:W-:Y:S02]  /*01b0*/  STL.U8 [R0+-0x1], R4 ;  /* 0xffffff0400007387 */ /* 0x0001e40000100000 */
.L_x_1:
[----:B------:R-:W-:Y:S05]  /*01c0*/  BSYNC.RECONVERGENT B0 ;  /* 0x0000000000007941 */ /* 0x000fea0003800200 */
.L_x_0:
[----:B0-----:R-:W2:Y:S01]  /*01d0*/  LDG.E R0, desc[UR4][R6.64+0x4] ;  /* 0x0000040406007981 */ /* 0x001ea2000c1e1900 */
[----:B------:R-:W-:Y:S01]  /*01e0*/  BSSY.RECONVERGENT B1, `(.L_x_3) ;  /* 0x0000009000017945 */ /* 0x000fe20003800200 */
[----:B--2---:R-:W-:-:S13]  /*01f0*/  ISETP.NE.AND P0, PT, R0, RZ, PT ;  /* 0x000000ff0000720c */ /* 0x004fda0003f05270 */
[----:B------:R-:W-:Y:S05]  /*0200*/  @!P0 BRA `(.L_x_4) ;  /* 0x0000000000188947 */ /* 0x000fea0003800000 */
[----:B------:R-:W-:-:S05]  /*0210*/  IMAD.IADD R0, R1, 0x1, R0 ;  /* 0x0000000101007824 */ /* 0x000fca00078e0200 */
[----:B------:R-:W2:Y:S02]  /*0220*/  LDL.U8 R4, [R0+-0x1] ;  /* 0xffffff0000047983 */ /* 0x000ea40000100000 */
[----:B--2---:R-:W-:-:S13]  /*0230*/  ISETP.NE.AND P0, PT, R4, RZ, PT ;  /* 0x000000ff0400720c */ /* 0x004fda0003f05270 */
[----:B------:R-:W-:Y:S05]  /*0240*/  @P0 BRA `(.L_x_2) ;  /* 0x0000001400080947 */ /* 0x000fea0003800000 */
[----:B------:R-:W-:-:S05]  /*0250*/  IMAD.MOV.U32 R4, RZ, RZ, 0x1 ;  /* 0x00000001ff047424 */ /* 0x000fca00078e00ff */
[----:B------:R0:W-:Y:S02]  /*0260*/  STL.U8 [R0+-0x1], R4 ;  /* 0xffffff0400007387 */ /* 0x0001e40000100000 */
.L_x_4:
[----:B------:R-:W-:Y:S05]  /*0270*/  BSYNC.RECONVERGENT B1 ;  /* 0x0000000000017941 */ /* 0x000fea0003800200 */
.L_x_3:
        /* <DEDUP_REMOVED lines=10> */
.L_x_6:
[----:B------:R-:W-:Y:S05]  /*0320*/  BSYNC.RECONVERGENT B2 ;  /* 0x0000000000027941 */ /* 0x000fea0003800200 */
.L_x_5:
        /* <DEDUP_REMOVED lines=10> */
.L_x_8:
[----:B------:R-:W-:Y:S05]  /*03d0*/  BSYNC.RECONVERGENT B3 ;  /* 0x0000000000037941 */ /* 0x000fea0003800200 */
.L_x_7:
        /* <DEDUP_REMOVED lines=10> */
.L_x_10:
[----:B------:R-:W-:Y:S05]  /*0480*/  BSYNC.RECONVERGENT B4 ;  /* 0x0000000000047941 */ /* 0x000fea0003800200 */
.L_x_9:
        /* <DEDUP_REMOVED lines=10> */
.L_x_12:
[----:B------:R-:W-:Y:S05]  /*0530*/  BSYNC.RECONVERGENT B5 ;  /* 0x0000000000057941 */ /* 0x000fea0003800200 */
.L_x_11:
        /* <DEDUP_REMOVED lines=10> */
.L_x_14:
[----:B------:R-:W-:Y:S05]  /*05e0*/  BSYNC.RECONVERGENT B6 ;  /* 0x0000000000067941 */ /* 0x000fea0003800200 */
.L_x_13:
        /* <DEDUP_REMOVED lines=10> */
.L_x_16:
[----:B------:R-:W-:Y:S05]  /*0690*/  BSYNC.RECONVERGENT B7 ;  /* 0x0000000000077941 */ /* 0x000fea0003800200 */
.L_x_15:
[----:B0-----:R-:W2:Y:S01]  /*06a0*/  LDG.E R0, desc[UR4][R6.64+0x20] ;  /* 0x0000200406007981 */ /* 0x001ea2000c1e1900 */
[----:B------:R-:W-:Y:S01]  /*06b0*/  BSSY.RECONVERGENT B8, `(.L_x_17) ;  /* 0x0000007000087945 */ /* 0x000fe20003800200 */
[----:B--2---:R-:W-:-:S13]  /*06c0*/  ISETP.NE.AND P0, PT, R0, RZ, PT ;  /* 0x000000ff0000720c */ /* 0x004fda0003f05270 */
[----:B------:R-:W-:Y:S05]  /*06d0*/  @!P0 BRA `(.L_x_18) ;  /* 0x0000000000108947 */ /* 0x000fea0003800000 */
[----:B------:R-:W-:-:S06]  /*06e0*/  IMAD.IADD R0, R1, 0x1, R0 ;  /* 0x0000000101007824 */ /* 0x000fcc00078e0200 */
[----:B------:R-:W2:Y:S02]  /*06f0*/  LDL.U8 R0, [R0+-0x1] ;  /* 0xffffff0000007983 */ /* 0x000ea40000100000 */
[----:B--2---:R-:W-:-:S13]  /*0700*/  ISETP.NE.AND P0, PT, R0, RZ, PT ;  /* 0x000000ff0000720c */ /* 0x004fda0003f05270 */
[----:B------:R-:W-:Y:S05]  /*0710*/  @P0 BRA `(.L_x_2) ;  /* 0x0000000c00d40947 */ /* 0x000fea0003800000 */
.L_x_18:
[----:B------:R-:W-:Y:S05]  /*0720*/  BSYNC.RECONVERGENT B8 ;  /* 0x0000000000087941 */ /* 0x000fea0003800200 */
.L_x_17:
[----:B------:R-:W-:-:S05]  /*0730*/  IMAD.WIDE.U32 R6, R5, 0x4, R2 ;  /* 0x0000000405067825 */ /* 0x000fca00078e0002 */
[----:B------:R-:W2:Y:S01]  /*0740*/  LDG.E R0, desc[UR4][R6.64] ;  /* 0x0000000406007981 */ /* 0x000ea2000c1e1900 */
        /* <DEDUP_REMOVED lines=18> */
.L_x_20:
[----:B------:R-:W-:Y:S05]  /*0870*/  BSYNC.RECONVERGENT B0 ;  /* 0x0000000000007941 */ /* 0x000fea0003800200 */
.L_x_19:
        /* <DEDUP_REMOVED lines=10> */
.L_x_23:
[----:B------:R-:W-:Y:S05]  /*0920*/  BSYNC.RECONVERGENT B1 ;  /* 0x0000000000017941 */ /* 0x000fea0003800200 */
.L_x_22:
        /* <DEDUP_REMOVED lines=10> */
.L_x_25:
[----:B------:R-:W-:Y:S05]  /*09d0*/  BSYNC.RECONVERGENT B2 ;  /* 0x0000000000027941 */ /* 0x000fea0003800200 */
.L_x_24:
        /* <DEDUP_REMOVED lines=10> */
.L_x_27:
[----:B------:R-:W-:Y:S05]  /*0a80*/  BSYNC.RECONVERGENT B3 ;  /* 0x0000000000037941 */ /* 0x000fea0003800200 */
.L_x_26:
        /* <DEDUP_REMOVED lines=10> */
.L_x_29:
[----:B------:R-:W-:Y:S05]  /*0b30*/  BSYNC.RECONVERGENT B4 ;  /* 0x0000000000047941 */ /* 0x000fea0003800200 */
.L_x_28:
        /* <DEDUP_REMOVED lines=10> */
.L_x_31:
[----:B------:R-:W-:Y:S05]  /*0be0*/  BSYNC.RECONVERGENT B5 ;  /* 0x0000000000057941 */ /* 0x000fea0003800200 */
.L_x_30:
[----:B0-----:R-:W2:Y:S01]  /*0bf0*/  LDG.E R0, desc[UR4][R6.64+0xd8] ;  /* 0x0000d80406007981 */ /* 0x001ea2000c1e1900 */
[----:B------:R-:W-:Y:S01]  /*0c00*/  BSSY.RECONVERGENT B6, `(.L_x_32) ;  /* 0x0000009000067945 */ /* 0x000fe20003800200 */
[----:B--2---:R-:W-:-:S13]  /*0c10*/  ISETP.NE.AND P0, PT, R0, RZ, PT ;  /* 0x000000ff0000720c */ /* 0x004fda0003f05270 */
[----:B------:R-:W-:Y:S05]  /*0c20*/  @!P0 BRA `(.L_x_33) ;  /* 0x0000000000188947 */ /* 0x000fea0003800000 */
[----:B------:R-:W-:-:S05]  /*0c30*/  IADD3 R0, PT, PT, R1, R0, RZ ;  /* 0x0000000001007210 */ /* 0x000fca0007ffe0ff */
[----:B------:R-:W2:Y:S02]  /*0c40*/  LDL.U8 R4, [R0+-0x1] ;  /* 0xffffff0000047983 */ /* 0x000ea40000100000 */
[----:B--2---:R-:W-:-:S13]  /*0c50*/  ISETP.NE.AND P0, PT, R4, RZ, PT ;  /* 0x000000ff0400720c */ /* 0x004fda0003f05270 */
[----:B------:R-:W-:Y:S05]  /*0c60*/  @P0 BRA `(.L_x_21) ;  /* 0x00000008006c0947 */ /* 0x000fea0003800000 */
[----:B------:R-:W-:-:S05]  /*0c70*/  IMAD.MOV.U32 R4, RZ, RZ, 0x1 ;  /* 0x00000001ff047424 */ /* 0x000fca00078e00ff */
[----:B------:R0:W-:Y:S02]  /*0c80*/  STL.U8 [R0+-0x1], R4 ;  /* 0xffffff0400007387 */ /* 0x0001e40000100000 */
.L_x_33:
[----:B------:R-:W-:Y:S05]  /*0c90*/  BSYNC.RECONVERGENT B6 ;  /* 0x0000000000067941 */ /* 0x000fea0003800200 */
.L_x_32:
        /* <DEDUP_REMOVED lines=10> */
.L_x_35:
[----:B------:R-:W-:Y:S05]  /*0d40*/  BSYNC.RECONVERGENT B7 ;  /* 0x0000000000077941 */ /* 0x000fea0003800200 */
.L_x_34:
        /* <DEDUP_REMOVED lines=8> */
.L_x_37:
[----:B------:R-:W-:Y:S05]  /*0dd0*/  BSYNC.RECONVERGENT B8 ;  /* 0x0000000000087941 */ /* 0x000fea0003800200 */
.L_x_36:
[----:B------:R-:W-:-:S05]  /*0de0*/  PRMT R0, R5, 0x9910, RZ ;  /* 0x0000991005007816 */ /* 0x000fca00000000ff */
[----:B------:R-:W-:-:S05]  /*0df0*/  IMAD R0, R0, 0xab, RZ ;  /* 0x000000ab00007824 */ /* 0x000fca00078e02ff */
[----:B------:R-:W-:-:S04]  /*0e00*/  LOP3.LUT R0, R0, 0xffff, RZ, 0xc0, !PT ;  /* 0x0000ffff00007812 */ /* 0x000fc800078ec0ff */
[----:B------:R-:W-:-:S04]  /*0e10*/  SHF.R.U32.HI R0, RZ, 0x9, R0 ;  /* 0x00000009ff007819 */ /* 0x000fc80000011600 */
[----:B------:R-:W-:-:S05]  /*0e20*/  PRMT R0, R0, 0x9910, RZ ;  /* 0x0000991000007816 */ /* 0x000fca00000000ff */
[----:B------:R-:W-:-:S04]  /*0e30*/  IMAD R0, R0, 0x3, RZ ;  /* 0x0000000300007824 */ /* 0x000fc800078e02ff */
[----:B------:R-:W-:-:S05]  /*0e40*/  IMAD.MOV R0, RZ, RZ, -R0 ;  /* 0x000000ffff007224 */ /* 0x000fca00078e0a00 */
[----:B------:R-:W-:-:S05]  /*0e50*/  PRMT R0, R0, 0x7710, RZ ;  /* 0x0000771000007816 */ /* 0x000fca00000000ff */
[----:B------:R-:W-:-:S05]  /*0e60*/  IMAD.IADD R0, R0, 0x1, R5 ;  /* 0x0000000100007824 */ /* 0x000fca00078e0205 */
[C---:B------:R-:W-:Y:S02]  /*0e70*/  LOP3.LUT R4, R0.reuse, 0xff, RZ, 0xc0, !PT ;  /* 0x000000ff00047812 */ /* 0x040fe400078ec0ff */
[----:B------:R-:W-:-:S03]  /*0e80*/  LOP3.LUT R7, R0, 0xff, RZ, 0xc0, !PT ;  /* 0x000000ff00077812 */ /* 0x000fc600078ec0ff */
[----:B------:R-:W-:-:S04]  /*0e90*/  IMAD.IADD R4, R5, 0x1, -R4 ;  /* 0x0000000105047824 */ /* 0x000fc800078e0a04 */
[----:B------:R-:W-:-:S04]  /*0ea0*/  IMAD R7, R4, 0x3, R7 ;  /* 0x0000000304077824 */ /* 0x000fc800078e0207 */
[----:B------:R-:W-:-:S04]  /*0eb0*/  IMAD R7, R7, 0x3, RZ ;  /* 0x0000000307077824 */ /* 0x000fc800078e02ff */
        /* <DEDUP_REMOVED lines=20> */
.L_x_39:
[----:B------:R-:W-:Y:S05]  /*1000*/  BSYNC.RECONVERGENT B0 ;  /* 0x0000000000007941 */ /* 0x000fea0003800200 */
.L_x_38:
        /* <DEDUP_REMOVED lines=10> */
.L_x_42:
[----:B------:R-:W-:Y:S05]  /*10b0*/  BSYNC.RECONVERGENT B1 ;  /* 0x0000000000017941 */ /* 0x000fea0003800200 */
.L_x_41:
        /* <DEDUP_REMOVED lines=10> */
.L_x_44:
[----:B------:R-:W-:Y:S05]  /*1160*/  BSYNC.RECONVERGENT B2 ;  /* 0x0000000000027941 */ /* 0x000fea0003800200 */
.L_x_43:
        /* <DEDUP_REMOVED lines=10> */
.L_x_46:
[----:B------:R-:W-:Y:S05]  /*1210*/  BSYNC.RECONVERGENT B3 ;  /* 0x0000000000037941 */ /* 0x000fea0003800200 */
.L_x_45:
        /* <DEDUP_REMOVED lines=10> */
.L_x_48:
[----:B------:R-:W-:Y:S05]  /*12c0*/  BSYNC.RECONVERGENT B4 ;  /* 0x0000000000047941 */ /* 0x000fea0003800200 */
.L_x_47:
        /* <DEDUP_REMOVED lines=10> */
.L_x_50:
[----:B------:R-:W-:Y:S05]  /*1370*/  BSYNC.RECONVERGENT B5 ;  /* 0x0000000000057941 */ /* 0x000fea0003800200 */
.L_x_49:
        /* <DEDUP_REMOVED lines=10> */
.L_x_52:
[----:B------:R-:W-:Y:S05]  /*1420*/  BSYNC.RECONVERGENT B6 ;  /* 0x0000000000067941 */ /* 0x000fea0003800200 */
.L_x_51:
        /* <DEDUP_REMOVED lines=10> */
.L_x_54:
[----:B------:R-:W-:Y:S05]  /*14d0*/  BSYNC.RECONVERGENT B7 ;  /* 0x0000000000077941 */ /* 0x000fea0003800200 */
.L_x_53:
        /* <DEDUP_REMOVED lines=8> */
.L_x_56:
[----:B------:R-:W-:Y:S05]  /*1560*/  BSYNC.RECONVERGENT B8 ;  /* 0x0000000000087941 */ /* 0x000fea0003800200 */
.L_x_55:
[----:B------:R-:W0:Y:S01]  /*1570*/  LDCU.64 UR6, c[0x0][0x388] ;  /* 0x00007100ff0677ac */ /* 0x000e220008000a00 */
[----:B------:R-:W-:Y:S01]  /*1580*/  IMAD.MOV.U32 R0, RZ, RZ, 0x1 ;  /* 0x00000001ff007424 */ /* 0x000fe200078e00ff */
[----:B0-----:R-:W-:-:S05]  /*1590*/  IADD3 R2, P0, PT, R5, UR6, RZ ;  /* 0x0000000605027c10 */ /* 0x001fca000ff1e0ff */
[----:B------:R-:W-:-:S05]  /*15a0*/  IMAD.X R3, RZ, RZ, UR7, P0 ;  /* 0x00000007ff037e24 */ /* 0x000fca00080e06ff */
[----:B------:R-:W-:Y:S01]  /*15b0*/  STG.E.U8 desc[UR4][R2.64], R0 ;  /* 0x0000000002007986 */ /* 0x000fe2000c101104 */
[----:B------:R-:W-:Y:S05]  /*15c0*/  EXIT ;  /* 0x000000000000794d */ /* 0x000fea0003800000 */
.L_x_40:
[----:B------:R-:W0:Y:S02]  /*15d0*/  LDCU.64 UR6, c[0x0][0x388] ;  /* 0x00007100ff0677ac */ /* 0x000e240008000a00 */
[----:B0-----:R-:W-:-:S05]  /*15e0*/  IADD3 R2, P0, PT, R5, UR6, RZ ;  /* 0x0000000605027c10 */ /* 0x001fca000ff1e0ff */
[----:B------:R-:W-:-:S05]  /*15f0*/  IMAD.X R3, RZ, RZ, UR7, P0 ;  /* 0x00000007ff037e24 */ /* 0x000fca00080e06ff */
[----:B------:R-:W-:Y:S01]  /*1600*/  STG.E.U8 desc[UR4][R2.64], RZ ;  /* 0x000000ff02007986 */ /* 0x000fe2000c101104 */
[----:B------:R-:W-:Y:S05]  /*1610*/  EXIT ;  /* 0x000000000000794d */ /* 0x000fea0003800000 */
.L_x_21:
[----:B------:R-:W0:Y:S02]  /*1620*/  LDCU.64 UR6, c[0x0][0x388] ;  /* 0x00007100ff0677ac */ /* 0x000e240008000a00 */
[----:B0-----:R-:W-:-:S05]  /*1630*/  IADD3 R2, P0, PT, R5, UR6, RZ ;  /* 0x0000000605027c10 */ /* 0x001fca000ff1e0ff */
[----:B------:R-:W-:-:S05]  /*1640*/  IMAD.X R3, RZ, RZ, UR7, P0 ;  /* 0x00000007ff037e24 */ /* 0x000fca00080e06ff */
[----:B------:R-:W-:Y:S01]  /*1650*/  STG.E.U8 desc[UR4][R2.64], RZ ;  /* 0x000000ff02007986 */ /* 0x000fe2000c101104 */
[----:B------:R-:W-:Y:S05]  /*1660*/  EXIT ;  /* 0x000000000000794d */ /* 0x000fea0003800000 */
.L_x_2:
[----:B------:R-:W0:Y:S02]  /*1670*/  LDCU.64 UR6, c[0x0][0x388] ;  /* 0x00007100ff0677ac */ /* 0x000e240008000a00 */
[----:B0-----:R-:W-:-:S05]  /*1680*/  IADD3 R2, P0, PT, R5, UR6, RZ ;  /* 0x0000000605027c10 */ /* 0x001fca000ff1e0ff */
[----:B------:R-:W-:-:S05]  /*1690*/  IMAD.X R3, RZ, RZ, UR7, P0 ;  /* 0x00000007ff037e24 */ /* 0x000fca00080e06ff */
[----:B------:R-:W-:Y:S01]  /*16a0*/  STG.E.U8 desc[UR4][R2.64], RZ ;  /* 0x000000ff02007986 */ /* 0x000fe2000c101104 */
[----:B------:R-:W-:Y:S05]  /*16b0*/  EXIT ;  /* 0x000000000000794d */ /* 0x000fea0003800000 */
.L_x_57:
[----:B------:R-:W-:-:S00]  /*16c0*/  BRA `(.L_x_57) ;  /* 0xfffffffc00fc7947 */ /* 0x000fc0000383ffff */
[----:B------:R-:W-:-:S00]  /*16d0*/  NOP ;  /* 0x0000000000007918 */ /* 0x000fc00000000000 */
        /* <DEDUP_REMOVED lines=10> */
.L_x_58:


//--------------------- .nv.shared.reserved.0     --------------------------
	.section	.nv.shared.reserved.0,"aw",@nobits
	.weak		__nv_reservedSMEM_offset_0_alias
	.size		__nv_reservedSMEM_offset_0_alias, 0, 64
	.other		__nv_reservedSMEM_offset_0_alias,@"STO_CUDA_RESERVED_SHARED STV_DEFAULT"
__nv_reservedSMEM_offset_0_alias:
	.zero		0
	.zero		64


//--------------------- .nv.constant0._Z21verificarSudokuKernelPKiPb --------------------------
	.section	.nv.constant0._Z21verificarSudokuKernelPKiPb,"a",@progbits
	.sectionflags	@""
	.align	4
.nv.constant0._Z21verificarSudokuKernelPKiPb:
	.zero		912


//--------------------- SYMBOLS --------------------------

	.type		.nv.reservedSmem.offset0,@object
	.size		.nv.reservedSmem.offset0,0x4
